//
// Generated by NVIDIA NVVM Compiler
//
// Compiler Build ID: CL-36424714
// Cuda compilation tools, release 13.0, V13.0.88
// Based on NVVM 20.0.0
//

.version 9.0
.target sm_100
.address_size 64

	// .globl	_Z15multiply_matrixPiS_S_i

.visible .entry _Z15multiply_matrixPiS_S_i(
	.param .u64 .ptr .align 1 _Z15multiply_matrixPiS_S_i_param_0,
	.param .u64 .ptr .align 1 _Z15multiply_matrixPiS_S_i_param_1,
	.param .u64 .ptr .align 1 _Z15multiply_matrixPiS_S_i_param_2,
	.param .u32 _Z15multiply_matrixPiS_S_i_param_3
)
{
	.reg .pred 	%p<10>;
	.reg .b32 	%r<146>;
	.reg .b64 	%rd<48>;

	ld.param.u64 	%rd5, [_Z15multiply_matrixPiS_S_i_param_0];
	ld.param.u64 	%rd6, [_Z15multiply_matrixPiS_S_i_param_1];
	ld.param.u64 	%rd4, [_Z15multiply_matrixPiS_S_i_param_2];
	ld.param.u32 	%r56, [_Z15multiply_matrixPiS_S_i_param_3];
	cvta.to.global.u64 	%rd1, %rd6;
	cvta.to.global.u64 	%rd2, %rd5;
	mov.u32 	%r57, %ctaid.x;
	mov.u32 	%r58, %ntid.x;
	mov.u32 	%r59, %tid.x;
	mad.lo.s32 	%r1, %r57, %r58, %r59;
	mov.u32 	%r60, %ctaid.y;
	mov.u32 	%r61, %ntid.y;
	mul.lo.s32 	%r2, %r60, %r61;
	mov.u32 	%r3, %tid.y;
	add.s32 	%r62, %r2, %r3;
	max.s32 	%r63, %r1, %r62;
	setp.ge.s32 	%p1, %r63, %r56;
	@%p1 bra 	$L__BB0_13;
	mul.lo.s32 	%r5, %r56, %r1;
	and.b32  	%r6, %r56, 7;
	setp.lt.u32 	%p2, %r56, 8;
	mov.b32 	%r140, 0;
	mov.u32 	%r145, %r140;
	@%p2 bra 	$L__BB0_4;
	and.b32  	%r140, %r56, 2147483640;
	neg.s32 	%r134, %r140;
	add.s32 	%r67, %r3, %r56;
	add.s32 	%r133, %r67, %r2;
	shl.b32 	%r10, %r56, 3;
	shl.b32 	%r68, %r56, 1;
	add.s32 	%r132, %r62, %r68;
	mad.lo.s32 	%r131, %r56, 3, %r62;
	shl.b32 	%r69, %r56, 2;
	add.s32 	%r130, %r62, %r69;
	mad.lo.s32 	%r129, %r56, 5, %r62;
	mad.lo.s32 	%r128, %r56, 6, %r62;
	mad.lo.s32 	%r127, %r56, 7, %r62;
	add.s64 	%rd3, %rd2, 16;
	mov.b32 	%r145, 0;
	mov.u32 	%r125, %r5;
	mov.u32 	%r126, %r62;
$L__BB0_3:
	.pragma "nounroll";
	mul.wide.s32 	%rd7, %r125, 4;
	add.s64 	%rd8, %rd3, %rd7;
	ld.global.u32 	%r70, [%rd8+-16];
	mul.wide.u32 	%rd9, %r126, 4;
	add.s64 	%rd10, %rd1, %rd9;
	ld.global.u32 	%r71, [%rd10];
	mad.lo.s32 	%r72, %r71, %r70, %r145;
	ld.global.u32 	%r73, [%rd8+-12];
	mul.wide.u32 	%rd11, %r133, 4;
	add.s64 	%rd12, %rd1, %rd11;
	ld.global.u32 	%r74, [%rd12];
	mad.lo.s32 	%r75, %r74, %r73, %r72;
	ld.global.u32 	%r76, [%rd8+-8];
	mul.wide.u32 	%rd13, %r132, 4;
	add.s64 	%rd14, %rd1, %rd13;
	ld.global.u32 	%r77, [%rd14];
	mad.lo.s32 	%r78, %r77, %r76, %r75;
	ld.global.u32 	%r79, [%rd8+-4];
	mul.wide.u32 	%rd15, %r131, 4;
	add.s64 	%rd16, %rd1, %rd15;
	ld.global.u32 	%r80, [%rd16];
	mad.lo.s32 	%r81, %r80, %r79, %r78;
	ld.global.u32 	%r82, [%rd8];
	mul.wide.u32 	%rd17, %r130, 4;
	add.s64 	%rd18, %rd1, %rd17;
	ld.global.u32 	%r83, [%rd18];
	mad.lo.s32 	%r84, %r83, %r82, %r81;
	ld.global.u32 	%r85, [%rd8+4];
	mul.wide.u32 	%rd19, %r129, 4;
	add.s64 	%rd20, %rd1, %rd19;
	ld.global.u32 	%r86, [%rd20];
	mad.lo.s32 	%r87, %r86, %r85, %r84;
	ld.global.u32 	%r88, [%rd8+8];
	mul.wide.u32 	%rd21, %r128, 4;
	add.s64 	%rd22, %rd1, %rd21;
	ld.global.u32 	%r89, [%rd22];
	mad.lo.s32 	%r90, %r89, %r88, %r87;
	ld.global.u32 	%r91, [%rd8+12];
	mul.wide.u32 	%rd23, %r127, 4;
	add.s64 	%rd24, %rd1, %rd23;
	ld.global.u32 	%r92, [%rd24];
	mad.lo.s32 	%r145, %r92, %r91, %r90;
	add.s32 	%r134, %r134, 8;
	add.s32 	%r133, %r133, %r10;
	add.s32 	%r132, %r132, %r10;
	add.s32 	%r131, %r131, %r10;
	add.s32 	%r130, %r130, %r10;
	add.s32 	%r129, %r129, %r10;
	add.s32 	%r128, %r128, %r10;
	add.s32 	%r127, %r127, %r10;
	add.s32 	%r126, %r126, %r10;
	add.s32 	%r125, %r125, 8;
	setp.ne.s32 	%p3, %r134, 0;
	@%p3 bra 	$L__BB0_3;
$L__BB0_4:
	setp.eq.s32 	%p4, %r6, 0;
	@%p4 bra 	$L__BB0_12;
	and.b32  	%r42, %r56, 3;
	setp.lt.u32 	%p5, %r6, 4;
	@%p5 bra 	$L__BB0_7;
	add.s32 	%r94, %r140, %r5;
	mul.wide.s32 	%rd25, %r94, 4;
	add.s64 	%rd26, %rd2, %rd25;
	ld.global.u32 	%r95, [%rd26];
	mad.lo.s32 	%r96, %r140, %r56, %r62;
	mul.wide.u32 	%rd27, %r96, 4;
	add.s64 	%rd28, %rd1, %rd27;
	ld.global.u32 	%r97, [%rd28];
	mad.lo.s32 	%r98, %r97, %r95, %r145;
	ld.global.u32 	%r99, [%rd26+4];
	add.s32 	%r100, %r96, %r56;
	mul.wide.u32 	%rd29, %r100, 4;
	add.s64 	%rd30, %rd1, %rd29;
	ld.global.u32 	%r101, [%rd30];
	mad.lo.s32 	%r102, %r101, %r99, %r98;
	ld.global.u32 	%r103, [%rd26+8];
	add.s32 	%r104, %r100, %r56;
	mul.wide.u32 	%rd31, %r104, 4;
	add.s64 	%rd32, %rd1, %rd31;
	ld.global.u32 	%r105, [%rd32];
	mad.lo.s32 	%r106, %r105, %r103, %r102;
	ld.global.u32 	%r107, [%rd26+12];
	add.s32 	%r108, %r104, %r56;
	mul.wide.u32 	%rd33, %r108, 4;
	add.s64 	%rd34, %rd1, %rd33;
	ld.global.u32 	%r109, [%rd34];
	mad.lo.s32 	%r145, %r109, %r107, %r106;
	add.s32 	%r140, %r140, 4;
$L__BB0_7:
	setp.eq.s32 	%p6, %r42, 0;
	@%p6 bra 	$L__BB0_12;
	setp.eq.s32 	%p7, %r42, 1;
	@%p7 bra 	$L__BB0_10;
	add.s32 	%r111, %r140, %r5;
	mul.wide.s32 	%rd35, %r111, 4;
	add.s64 	%rd36, %rd2, %rd35;
	ld.global.u32 	%r112, [%rd36];
	mad.lo.s32 	%r113, %r140, %r56, %r62;
	mul.wide.u32 	%rd37, %r113, 4;
	add.s64 	%rd38, %rd1, %rd37;
	ld.global.u32 	%r114, [%rd38];
	mad.lo.s32 	%r115, %r114, %r112, %r145;
	ld.global.u32 	%r116, [%rd36+4];
	add.s32 	%r117, %r113, %r56;
	mul.wide.u32 	%rd39, %r117, 4;
	add.s64 	%rd40, %rd1, %rd39;
	ld.global.u32 	%r118, [%rd40];
	mad.lo.s32 	%r145, %r118, %r116, %r115;
	add.s32 	%r140, %r140, 2;
$L__BB0_10:
	and.b32  	%r119, %r56, 1;
	setp.eq.b32 	%p8, %r119, 1;
	not.pred 	%p9, %p8;
	@%p9 bra 	$L__BB0_12;
	add.s32 	%r120, %r140, %r5;
	mul.wide.s32 	%rd41, %r120, 4;
	add.s64 	%rd42, %rd2, %rd41;
	ld.global.u32 	%r121, [%rd42];
	mad.lo.s32 	%r122, %r140, %r56, %r62;
	mul.wide.u32 	%rd43, %r122, 4;
	add.s64 	%rd44, %rd1, %rd43;
	ld.global.u32 	%r123, [%rd44];
	mad.lo.s32 	%r145, %r123, %r121, %r145;
$L__BB0_12:
	add.s32 	%r124, %r5, %r62;
	cvta.to.global.u64 	%rd45, %rd4;
	mul.wide.s32 	%rd46, %r124, 4;
	add.s64 	%rd47, %rd45, %rd46;
	st.global.u32 	[%rd47], %r145;
$L__BB0_13:
	ret;

}


// ===== COMPILED SASS (sm_100) =====

	.target	sm_100

	.elftype	@"ET_EXEC"


//--------------------- .note.nv.tkinfo           --------------------------
	.section	.note.nv.tkinfo,"",@"SHT_NOTE"
	.sectionflags	@"SHF_NOTE_NV_TKINFO"
	.tkinfo
        /*0018*/ 	.word	0x00000002
        /*0030*/ 	.string	""
        /*0030*/ 	.string	"ptxas"
        /*0030*/ 	.string	"Cuda compilation tools, release 13.0, V13.0.88"
        /*0030*/ 	.string	"Build cuda_13.0.r13.0/compiler.36424714_0"
        /*0030*/ 	.string	"-arch sm_100 -m 64 "



//--------------------- .note.nv.cuinfo           --------------------------
	.section	.note.nv.cuinfo,"",@"SHT_NOTE"
	.sectionflags	@"SHF_NOTE_NV_CUINFO"
        /*0018*/ 	.short	0x0002
        /*001a*/ 	.short	0x0064
        /*001c*/ 	.short	0x0082
	.zero		2


//--------------------- .nv.info                  --------------------------
	.section	.nv.info,"",@"SHT_CUDA_INFO"
	.align	4


	//----- nvinfo : EIATTR_REGCOUNT
	.align		4
        /*0000*/ 	.byte	0x04, 0x2f
        /*0002*/ 	.short	(.L_1 - .L_0)
	.align		4
.L_0:
        /*0004*/ 	.word	index@(_Z15multiply_matrixPiS_S_i)
        /*0008*/ 	.word	0x00000020


	//----- nvinfo : EIATTR_FRAME_SIZE
	.align		4
.L_1:
        /*000c*/ 	.byte	0x04, 0x11
        /*000e*/ 	.short	(.L_3 - .L_2)
	.align		4
.L_2:
        /*0010*/ 	.word	index@(_Z15multiply_matrixPiS_S_i)
        /*0014*/ 	.word	0x00000000


	//----- nvinfo : EIATTR_MIN_STACK_SIZE
	.align		4
.L_3:
        /*0018*/ 	.byte	0x04, 0x12
        /*001a*/ 	.short	(.L_5 - .L_4)
	.align		4
.L_4:
        /*001c*/ 	.word	index@(_Z15multiply_matrixPiS_S_i)
        /*0020*/ 	.word	0x00000000
.L_5:


//--------------------- .nv.compat                --------------------------
	.section	.nv.compat,"",@"SHT_CUDA_COMPAT_INFO"
	.align	4
        /*0000*/ 	.byte	0x02, 0x09, 0x00, 0x00, 0x02, 0x02, 0x01, 0x00, 0x02, 0x05, 0x05, 0x00, 0x03, 0x07, 0x01, 0x01
        /*0010*/ 	.byte	0x02, 0x03, 0x00, 0x00, 0x02, 0x06, 0x01, 0x00, 0x04, 0x0b, 0x08, 0x00, 0x09, 0x00, 0x00, 0x00
        /*0020*/ 	.byte	0x00, 0x00, 0x00, 0x00


//--------------------- .nv.info._Z15multiply_matrixPiS_S_i --------------------------
	.section	.nv.info._Z15multiply_matrixPiS_S_i,"",@"SHT_CUDA_INFO"
	.sectionflags	@""
	.align	4


	//----- nvinfo : EIATTR_CUDA_API_VERSION
	.align		4
        /*0000*/ 	.byte	0x04, 0x37
        /*0002*/ 	.short	(.L_7 - .L_6)
.L_6:
        /*0004*/ 	.word	0x00000082


	//----- nvinfo : EIATTR_KPARAM_INFO
	.align		4
.L_7:
        /*0008*/ 	.byte	0x04, 0x17
        /*000a*/ 	.short	(.L_9 - .L_8)
.L_8:
        /*000c*/ 	.word	0x00000000
        /*0010*/ 	.short	0x0003
        /*0012*/ 	.short	0x0018
        /*0014*/ 	.byte	0x00, 0xf0, 0x11, 0x00


	//----- nvinfo : EIATTR_KPARAM_INFO
	.align		4
.L_9:
        /*0018*/ 	.byte	0x04, 0x17
        /*001a*/ 	.short	(.L_11 - .L_10)
.L_10:
        /*001c*/ 	.word	0x00000000
        /*0020*/ 	.short	0x0002
        /*0022*/ 	.short	0x0010
        /*0024*/ 	.byte	0x00, 0xf5, 0x21, 0x00


	//----- nvinfo : EIATTR_KPARAM_INFO
	.align		4
.L_11:
        /*0028*/ 	.byte	0x04, 0x17
        /*002a*/ 	.short	(.L_13 - .L_12)
.L_12:
        /*002c*/ 	.word	0x00000000
        /*0030*/ 	.short	0x0001
        /*0032*/ 	.short	0x0008
        /*0034*/ 	.byte	0x00, 0xf5, 0x21, 0x00


	//----- nvinfo : EIATTR_KPARAM_INFO
	.align		4
.L_13:
        /*0038*/ 	.byte	0x04, 0x17
        /*003a*/ 	.short	(.L_15 - .L_14)
.L_14:
        /*003c*/ 	.word	0x00000000
        /*0040*/ 	.short	0x0000
        /*0042*/ 	.short	0x0000
        /*0044*/ 	.byte	0x00, 0xf5, 0x21, 0x00


	//----- nvinfo : EIATTR_SPARSE_MMA_MASK
	.align		4
.L_15:
        /*0048*/ 	.byte	0x03, 0x50
        /*004a*/ 	.short	0x0000


	//----- nvinfo : EIATTR_MAXREG_COUNT
	.align		4
        /*004c*/ 	.byte	0x03, 0x1b
        /*004e*/ 	.short	0x00ff


	//----- nvinfo : EIATTR_MERCURY_ISA_VERSION
	.align		4
        /*0050*/ 	.byte	0x03, 0x5f
        /*0052*/ 	.short	0x0101


	//----- nvinfo : EIATTR_VRC_CTA_INIT_COUNT
	.align		4
        /*0054*/ 	.byte	0x02, 0x4a
	.zero		1
	.zero		1


	//----- nvinfo : EIATTR_EXIT_INSTR_OFFSETS
	.align		4
        /*0058*/ 	.byte	0x04, 0x1c
        /*005a*/ 	.short	(.L_17 - .L_16)


	//   ....[0]....
.L_16:
        /*005c*/ 	.word	0x000000d0


	//   ....[1]....
        /*0060*/ 	.word	0x00000930


	//----- nvinfo : EIATTR_CBANK_PARAM_SIZE
	.align		4
.L_17:
        /*0064*/ 	.byte	0x03, 0x19
        /*0066*/ 	.short	0x001c


	//----- nvinfo : EIATTR_PARAM_CBANK
	.align		4
        /*0068*/ 	.byte	0x04, 0x0a
        /*006a*/ 	.short	(.L_19 - .L_18)
	.align		4
.L_18:
        /*006c*/ 	.word	index@(.nv.constant0._Z15multiply_matrixPiS_S_i)
        /*0070*/ 	.short	0x0380
        /*0072*/ 	.short	0x001c


	//----- nvinfo : EIATTR_SW_WAR
	.align		4
.L_19:
        /*0074*/ 	.byte	0x04, 0x36
        /*0076*/ 	.short	(.L_21 - .L_20)
.L_20:
        /*0078*/ 	.word	0x00000008
.L_21:


//--------------------- .nv.callgraph             --------------------------
	.section	.nv.callgraph,"",@"SHT_CUDA_CALLGRAPH"
	.align	4
	.sectionentsize	8
	.align		4
        /*0000*/ 	.word	0x00000000
	.align		4
        /*0004*/ 	.word	0xffffffff
	.align		4
        /*0008*/ 	.word	0x00000000
	.align		4
        /*000c*/ 	.word	0xfffffffe
	.align		4
        /*0010*/ 	.word	0x00000000
	.align		4
        /*0014*/ 	.word	0xfffffffd
	.align		4
        /*0018*/ 	.word	0x00000000
	.align		4
        /*001c*/ 	.word	0xfffffffc


//--------------------- .text._Z15multiply_matrixPiS_S_i --------------------------
	.section	.text._Z15multiply_matrixPiS_S_i,"ax",@progbits
	.align	128
        .global         _Z15multiply_matrixPiS_S_i
        .type           _Z15multiply_matrixPiS_S_i,@function
        .size           _Z15multiply_matrixPiS_S_i,(.L_x_5 - _Z15multiply_matrixPiS_S_i)
        .other          _Z15multiply_matrixPiS_S_i,@"STO_CUDA_ENTRY STV_DEFAULT"
_Z15multiply_matrixPiS_S_i:
.text._Z15multiply_matrixPiS_S_i:
[----:B------:R-:W-:Y:S01]  /*0000*/  LDC R1, c[0x0][0x37c] ;  /* 0x0000df00ff017b82 */ /* 0x000fe20000000800 */
[----:B------:R-:W0:Y:S07]  /*0010*/  S2R R3, SR_TID.X ;  /* 0x0000000000037919 */ /* 0x000e2e0000002100 */
[----:B------:R-:W1:Y:S01]  /*0020*/  S2UR UR4, SR_CTAID.Y ;  /* 0x00000000000479c3 */ /* 0x000e620000002600 */
[----:B------:R-:W2:Y:S07]  /*0030*/  S2R R9, SR_TID.Y ;  /* 0x0000000000097919 */ /* 0x000eae0000002200 */
[----:B------:R-:W0:Y:S08]  /*0040*/  S2UR UR6, SR_CTAID.X ;  /* 0x00000000000679c3 */ /* 0x000e300000002500 */
[----:B------:R-:W0:Y:S01]  /*0050*/  LDC R4, c[0x0][0x360] ;  /* 0x0000d800ff047b82 */ /* 0x000e220000000800 */
[----:B------:R-:W1:Y:S07]  /*0060*/  LDCU UR5, c[0x0][0x364] ;  /* 0x00006c80ff0577ac */ /* 0x000e6e0008000800 */
[----:B------:R-:W3:Y:S01]  /*0070*/  LDC R0, c[0x0][0x398] ;  /* 0x0000e600ff007b82 */ /* 0x000ee20000000800 */
[----:B-1----:R-:W-:Y:S01]  /*0080*/  UIMAD UR4, UR4, UR5, URZ ;  /* 0x00000005040472a4 */ /* 0x002fe2000f8e02ff */
[----:B0-----:R-:W-:-:S05]  /*0090*/  IMAD R4, R4, UR6, R3 ;  /* 0x0000000604047c24 */ /* 0x001fca000f8e0203 */
[----:B--2---:R-:W-:-:S04]  /*00a0*/  IADD3 R3, PT, PT, R9, UR4, RZ ;  /* 0x0000000409037c10 */ /* 0x004fc8000fffe0ff */
[----:B------:R-:W-:-:S04]  /*00b0*/  VIMNMX R5, PT, PT, R4, R3, !PT ;  /* 0x0000000304057248 */ /* 0x000fc80007fe0100 */
[----:B---3--:R-:W-:-:S13]  /*00c0*/  ISETP.GE.AND P0, PT, R5, R0, PT ;  /* 0x000000000500720c */ /* 0x008fda0003f06270 */
[----:B------:R-:W-:Y:S05]  /*00d0*/  @P0 EXIT ;  /* 0x000000000000094d */ /* 0x000fea0003800000 */
[C---:B------:R-:W-:Y:S01]  /*00e0*/  ISETP.GE.U32.AND P1, PT, R0.reuse, 0x8, PT ;  /* 0x000000080000780c */ /* 0x040fe20003f26070 */
[----:B------:R-:W0:Y:S01]  /*00f0*/  LDCU.64 UR8, c[0x0][0x358] ;  /* 0x00006b00ff0877ac */ /* 0x000e220008000a00 */
[----:B------:R-:W-:Y:S01]  /*0100*/  LOP3.LUT R2, R0, 0x7, RZ, 0xc0, !PT ;  /* 0x0000000700027812 */ /* 0x000fe200078ec0ff */
[----:B------:R-:W-:Y:S02]  /*0110*/  HFMA2 R5, -RZ, RZ, 0, 0 ;  /* 0x00000000ff057431 */ /* 0x000fe400000001ff */
[----:B------:R-:W-:Y:S01]  /*0120*/  IMAD R4, R4, R0, RZ ;  /* 0x0000000004047224 */ /* 0x000fe200078e02ff */
[----:B------:R-:W-:Y:S02]  /*0130*/  MOV R10, RZ ;  /* 0x000000ff000a7202 */ /* 0x000fe40000000f00 */
[----:B------:R-:W-:-:S05]  /*0140*/  ISETP.NE.AND P0, PT, R2, RZ, PT ;  /* 0x000000ff0200720c */ /* 0x000fca0003f05270 */
[----:B------:R-:W-:Y:S08]  /*0150*/  @!P1 BRA `(.L_x_0) ;  /* 0x0000000000fc9947 */ /* 0x000ff00003800000 */
[----:B------:R-:W1:Y:S01]  /*0160*/  LDCU.64 UR6, c[0x0][0x380] ;  /* 0x00007000ff0677ac */ /* 0x000e620008000a00 */
[C---:B------:R-:W-:Y:S01]  /*0170*/  LOP3.LUT R5, R0.reuse, 0x7ffffff8, RZ, 0xc0, !PT ;  /* 0x7ffffff800057812 */ /* 0x040fe200078ec0ff */
[C-C-:B------:R-:W-:Y:S01]  /*0180*/  IMAD R11, R0.reuse, 0x3, R3.reuse ;  /* 0x00000003000b7824 */ /* 0x140fe200078e0203 */
[CC--:B------:R-:W-:Y:S01]  /*0190*/  LEA R7, R0.reuse, R3.reuse, 0x1 ;  /* 0x0000000300077211 */ /* 0x0c0fe200078e08ff */
[C-C-:B------:R-:W-:Y:S01]  /*01a0*/  IMAD R15, R0.reuse, 0x5, R3.reuse ;  /* 0x00000005000f7824 */ /* 0x140fe200078e0203 */
[CC--:B------:R-:W-:Y:S01]  /*01b0*/  LEA R13, R0.reuse, R3.reuse, 0x2 ;  /* 0x00000003000d7211 */ /* 0x0c0fe200078e10ff */
[C-C-:B------:R-:W-:Y:S01]  /*01c0*/  IMAD R17, R0.reuse, 0x6, R3.reuse ;  /* 0x0000000600117824 */ /* 0x140fe200078e0203 */
[----:B------:R-:W-:Y:S01]  /*01d0*/  MOV R10, RZ ;  /* 0x000000ff000a7202 */ /* 0x000fe20000000f00 */
[----:B------:R-:W-:Y:S01]  /*01e0*/  IMAD R25, R0, 0x7, R3 ;  /* 0x0000000700197824 */ /* 0x000fe200078e0203 */
[----:B------:R-:W-:Y:S02]  /*01f0*/  MOV R8, R4 ;  /* 0x0000000400087202 */ /* 0x000fe40000000f00 */
[----:B------:R-:W-:-:S02]  /*0200*/  MOV R29, R3 ;  /* 0x00000003001d7202 */ /* 0x000fc40000000f00 */
[----:B------:R-:W-:Y:S02]  /*0210*/  IADD3 R6, PT, PT, -R5, RZ, RZ ;  /* 0x000000ff05067210 */ /* 0x000fe40007ffe1ff */
[----:B------:R-:W-:Y:S01]  /*0220*/  IADD3 R9, PT, PT, R0, UR4, R9 ;  /* 0x0000000400097c10 */ /* 0x000fe2000fffe009 */
[----:B-1----:R-:W-:-:S04]  /*0230*/  UIADD3 UR5, UP0, UPT, UR6, 0x10, URZ ;  /* 0x0000001006057890 */ /* 0x002fc8000ff1e0ff */
[----:B------:R-:W-:-:S12]  /*0240*/  UIADD3.X UR4, UPT, UPT, URZ, UR7, URZ, UP0, !UPT ;  /* 0x00000007ff047290 */ /* 0x000fd800087fe4ff */
.L_x_1:
[----:B------:R-:W1:Y:S01]  /*0250*/  LDC.64 R18, c[0x0][0x388] ;  /* 0x0000e200ff127b82 */ /* 0x000e620000000a00 */
[----:B------:R-:W-:Y:S02]  /*0260*/  MOV R20, UR5 ;  /* 0x0000000500147c02 */ /* 0x000fe40008000f00 */
[----:B------:R-:W-:-:S03]  /*0270*/  MOV R21, UR4 ;  /* 0x0000000400157c02 */ /* 0x000fc60008000f00 */
[----:B------:R-:W-:-:S05]  /*0280*/  IMAD.WIDE R20, R8, 0x4, R20 ;  /* 0x0000000408147825 */ /* 0x000fca00078e0214 */
[----:B0-----:R-:W2:Y:S04]  /*0290*/  LDG.E R12, desc[UR8][R20.64+-0x10] ;  /* 0xfffff008140c7981 */ /* 0x001ea8000c1e1900 */
[----:B------:R-:W3:Y:S04]  /*02a0*/  LDG.E R14, desc[UR8][R20.64+-0xc] ;  /* 0xfffff408140e7981 */ /* 0x000ee8000c1e1900 */
[----:B------:R-:W4:Y:S01]  /*02b0*/  LDG.E R28, desc[UR8][R20.64+-0x8] ;  /* 0xfffff808141c7981 */ /* 0x000f22000c1e1900 */
[----:B-1----:R-:W-:-:S03]  /*02c0*/  IMAD.WIDE.U32 R22, R29, 0x4, R18 ;  /* 0x000000041d167825 */ /* 0x002fc600078e0012 */
[----:B------:R-:W5:Y:S04]  /*02d0*/  LDG.E R16, desc[UR8][R20.64+-0x4] ;  /* 0xfffffc0814107981 */ /* 0x000f68000c1e1900 */
[----:B------:R-:W2:Y:S01]  /*02e0*/  LDG.E R23, desc[UR8][R22.64] ;  /* 0x0000000816177981 */ /* 0x000ea2000c1e1900 */
[----:B------:R-:W-:-:S04]  /*02f0*/  IMAD.WIDE.U32 R26, R9, 0x4, R18 ;  /* 0x00000004091a7825 */ /* 0x000fc800078e0012 */
[----:B--2---:R-:W-:Y:S02]  /*0300*/  IMAD R10, R12, R23, R10 ;  /* 0x000000170c0a7224 */ /* 0x004fe400078e020a */
[--C-:B------:R-:W-:Y:S01]  /*0310*/  IMAD.WIDE.U32 R22, R7, 0x4, R18.reuse ;  /* 0x0000000407167825 */ /* 0x100fe200078e0012 */
[----:B------:R0:W3:Y:S05]  /*0320*/  LDG.E R12, desc[UR8][R26.64] ;  /* 0x000000081a0c7981 */ /* 0x0000ea000c1e1900 */
[----:B------:R-:W4:Y:S01]  /*0330*/  LDG.E R23, desc[UR8][R22.64] ;  /* 0x0000000816177981 */ /* 0x000f22000c1e1900 */
[----:B0-----:R-:W-:-:S05]  /*0340*/  IMAD.WIDE.U32 R26, R11, 0x4, R18 ;  /* 0x000000040b1a7825 */ /* 0x001fca00078e0012 */
[----:B------:R0:W5:Y:S02]  /*0350*/  LDG.E R24, desc[UR8][R26.64] ;  /* 0x000000081a187981 */ /* 0x000164000c1e1900 */
[----:B0-----:R-:W-:-:S04]  /*0360*/  IMAD.WIDE.U32 R26, R13, 0x4, R18 ;  /* 0x000000040d1a7825 */ /* 0x001fc800078e0012 */
[----:B---3--:R-:W-:Y:S02]  /*0370*/  IMAD R10, R14, R12, R10 ;  /* 0x0000000c0e0a7224 */ /* 0x008fe400078e020a */
[----:B------:R-:W2:Y:S02]  /*0380*/  LDG.E R14, desc[UR8][R20.64+0x4] ;  /* 0x00000408140e7981 */ /* 0x000ea4000c1e1900 */
[----:B----4-:R-:W-:Y:S02]  /*0390*/  IMAD R10, R28, R23, R10 ;  /* 0x000000171c0a7224 */ /* 0x010fe400078e020a */
[----:B------:R-:W3:Y:S01]  /*03a0*/  LDG.E R12, desc[UR8][R20.64+0x8] ;  /* 0x00000808140c7981 */ /* 0x000ee2000c1e1900 */
[----:B------:R-:W-:-:S03]  /*03b0*/  IMAD.WIDE.U32 R22, R15, 0x4, R18 ;  /* 0x000000040f167825 */ /* 0x000fc600078e0012 */
[----:B------:R-:W4:Y:S04]  /*03c0*/  LDG.E R28, desc[UR8][R20.64+0xc] ;  /* 0x00000c08141c7981 */ /* 0x000f28000c1e1900 */
[----:B------:R-:W2:Y:S01]  /*03d0*/  LDG.E R23, desc[UR8][R22.64] ;  /* 0x0000000816177981 */ /* 0x000ea2000c1e1900 */
[----:B-----5:R-:W-:-:S03]  /*03e0*/  IMAD R10, R16, R24, R10 ;  /* 0x00000018100a7224 */ /* 0x020fc600078e020a */
[----:B------:R0:W5:Y:S04]  /*03f0*/  LDG.E R24, desc[UR8][R26.64] ;  /* 0x000000081a187981 */ /* 0x000168000c1e1900 */
[----:B------:R-:W5:Y:S01]  /*0400*/  LDG.E R16, desc[UR8][R20.64] ;  /* 0x0000000814107981 */ /* 0x000f62000c1e1900 */
[----:B0-----:R-:W-:-:S04]  /*0410*/  IMAD.WIDE.U32 R26, R17, 0x4, R18 ;  /* 0x00000004111a7825 */ /* 0x001fc800078e0012 */
[----:B------:R-:W-:Y:S02]  /*0420*/  IMAD.WIDE.U32 R18, R25, 0x4, R18 ;  /* 0x0000000419127825 */ /* 0x000fe400078e0012 */
[----:B------:R-:W3:Y:S04]  /*0430*/  LDG.E R27, desc[UR8][R26.64] ;  /* 0x000000081a1b7981 */ /* 0x000ee8000c1e1900 */
[----:B------:R-:W4:Y:S01]  /*0440*/  LDG.E R19, desc[UR8][R18.64] ;  /* 0x0000000812137981 */ /* 0x000f22000c1e1900 */
[----:B------:R-:W-:-:S04]  /*0450*/  IADD3 R6, PT, PT, R6, 0x8, RZ ;  /* 0x0000000806067810 */ /* 0x000fc80007ffe0ff */
[----:B------:R-:W-:Y:S02]  /*0460*/  ISETP.NE.AND P1, PT, R6, RZ, PT ;  /* 0x000000ff0600720c */ /* 0x000fe40003f25270 */
[C---:B------:R-:W-:Y:S02]  /*0470*/  LEA R9, R0.reuse, R9, 0x3 ;  /* 0x0000000900097211 */ /* 0x040fe400078e18ff */
[C---:B------:R-:W-:Y:S02]  /*0480*/  LEA R7, R0.reuse, R7, 0x3 ;  /* 0x0000000700077211 */ /* 0x040fe400078e18ff */
[C---:B------:R-:W-:Y:S02]  /*0490*/  LEA R11, R0.reuse, R11, 0x3 ;  /* 0x0000000b000b7211 */ /* 0x040fe400078e18ff */
[C---:B------:R-:W-:Y:S02]  /*04a0*/  LEA R13, R0.reuse, R13, 0x3 ;  /* 0x0000000d000d7211 */ /* 0x040fe400078e18ff */
[----:B------:R-:W-:-:S02]  /*04b0*/  LEA R15, R0, R15, 0x3 ;  /* 0x0000000f000f7211 */ /* 0x000fc400078e18ff */
[C---:B------:R-:W-:Y:S02]  /*04c0*/  LEA R17, R0.reuse, R17, 0x3 ;  /* 0x0000001100117211 */ /* 0x040fe400078e18ff */
[C---:B------:R-:W-:Y:S02]  /*04d0*/  LEA R25, R0.reuse, R25, 0x3 ;  /* 0x0000001900197211 */ /* 0x040fe400078e18ff */
[----:B------:R-:W-:Y:S02]  /*04e0*/  LEA R29, R0, R29, 0x3 ;  /* 0x0000001d001d7211 */ /* 0x000fe400078e18ff */
[----:B------:R-:W-:Y:S01]  /*04f0*/  IADD3 R8, PT, PT, R8, 0x8, RZ ;  /* 0x0000000808087810 */ /* 0x000fe20007ffe0ff */
[----:B-----5:R-:W-:-:S04]  /*0500*/  IMAD R10, R16, R24, R10 ;  /* 0x00000018100a7224 */ /* 0x020fc800078e020a */
[----:B--2---:R-:W-:-:S04]  /*0510*/  IMAD R10, R14, R23, R10 ;  /* 0x000000170e0a7224 */ /* 0x004fc800078e020a */
[----:B---3--:R-:W-:-:S04]  /*0520*/  IMAD R10, R12, R27, R10 ;  /* 0x0000001b0c0a7224 */ /* 0x008fc800078e020a */
[----:B----4-:R-:W-:Y:S01]  /*0530*/  IMAD R10, R28, R19, R10 ;  /* 0x000000131c0a7224 */ /* 0x010fe200078e020a */
[----:B------:R-:W-:Y:S06]  /*0540*/  @P1 BRA `(.L_x_1) ;  /* 0xfffffffc00401947 */ /* 0x000fec000383ffff */
.L_x_0:
[----:B------:R-:W-:Y:S05]  /*0550*/  @!P0 BRA `(.L_x_2) ;  /* 0x0000000000e48947 */ /* 0x000fea0003800000 */
[----:B------:R-:W-:Y:S02]  /*0560*/  ISETP.GE.U32.AND P0, PT, R2, 0x4, PT ;  /* 0x000000040200780c */ /* 0x000fe40003f06070 */
[----:B------:R-:W-:-:S04]  /*0570*/  LOP3.LUT R18, R0, 0x3, RZ, 0xc0, !PT ;  /* 0x0000000300127812 */ /* 0x000fc800078ec0ff */
[----:B------:R-:W-:-:S07]  /*0580*/  ISETP.NE.AND P1, PT, R18, RZ, PT ;  /* 0x000000ff1200720c */ /* 0x000fce0003f25270 */
[----:B------:R-:W-:Y:S06]  /*0590*/  @!P0 BRA `(.L_x_3) ;  /* 0x0000000000648947 */ /* 0x000fec0003800000 */
[----:B------:R-:W1:Y:S01]  /*05a0*/  LDC.64 R6, c[0x0][0x388] ;  /* 0x0000e200ff067b82 */ /* 0x000e620000000a00 */
[----:B------:R-:W-:Y:S01]  /*05b0*/  IMAD R17, R5, R0, R3 ;  /* 0x0000000005117224 */ /* 0x000fe200078e0203 */
[----:B------:R-:W-:-:S04]  /*05c0*/  IADD3 R11, PT, PT, R4, R5, RZ ;  /* 0x00000005040b7210 */ /* 0x000fc80007ffe0ff */
[-C--:B------:R-:W-:Y:S02]  /*05d0*/  IADD3 R15, PT, PT, R17, R0.reuse, RZ ;  /* 0x00000000110f7210 */ /* 0x080fe40007ffe0ff */
[----:B------:R-:W2:Y:S02]  /*05e0*/  LDC.64 R8, c[0x0][0x380] ;  /* 0x0000e000ff087b82 */ /* 0x000ea40000000a00 */
[----:B------:R-:W-:Y:S01]  /*05f0*/  IADD3 R19, PT, PT, R15, R0, RZ ;  /* 0x000000000f137210 */ /* 0x000fe20007ffe0ff */
[----:B-1----:R-:W-:-:S04]  /*0600*/  IMAD.WIDE.U32 R16, R17, 0x4, R6 ;  /* 0x0000000411107825 */ /* 0x002fc800078e0006 */
[----:B------:R-:W-:Y:S02]  /*0610*/  IMAD.WIDE.U32 R14, R15, 0x4, R6 ;  /* 0x000000040f0e7825 */ /* 0x000fe400078e0006 */
[----:B0-----:R-:W3:Y:S02]  /*0620*/  LDG.E R16, desc[UR8][R16.64] ;  /* 0x0000000810107981 */ /* 0x001ee4000c1e1900 */
[----:B--2---:R-:W-:Y:S02]  /*0630*/  IMAD.WIDE R8, R11, 0x4, R8 ;  /* 0x000000040b087825 */ /* 0x004fe400078e0208 */
[----:B------:R-:W2:Y:S02]  /*0640*/  LDG.E R14, desc[UR8][R14.64] ;  /* 0x000000080e0e7981 */ /* 0x000ea4000c1e1900 */
[C-C-:B------:R-:W-:Y:S01]  /*0650*/  IMAD.WIDE.U32 R12, R19.reuse, 0x4, R6.reuse ;  /* 0x00000004130c7825 */ /* 0x140fe200078e0006 */
[----:B------:R-:W-:Y:S01]  /*0660*/  IADD3 R19, PT, PT, R19, R0, RZ ;  /* 0x0000000013137210 */ /* 0x000fe20007ffe0ff */
[----:B------:R-:W3:Y:S04]  /*0670*/  LDG.E R11, desc[UR8][R8.64] ;  /* 0x00000008080b7981 */ /* 0x000ee8000c1e1900 */
[----:B------:R-:W2:Y:S01]  /*0680*/  LDG.E R2, desc[UR8][R8.64+0x4] ;  /* 0x0000040808027981 */ /* 0x000ea2000c1e1900 */
[----:B------:R-:W-:-:S03]  /*0690*/  IMAD.WIDE.U32 R6, R19, 0x4, R6 ;  /* 0x0000000413067825 */ /* 0x000fc600078e0006 */
[----:B------:R-:W4:Y:S04]  /*06a0*/  LDG.E R12, desc[UR8][R12.64] ;  /* 0x000000080c0c7981 */ /* 0x000f28000c1e1900 */
[----:B------:R-:W4:Y:S04]  /*06b0*/  LDG.E R19, desc[UR8][R8.64+0x8] ;  /* 0x0000080808137981 */ /* 0x000f28000c1e1900 */
[----:B------:R-:W5:Y:S04]  /*06c0*/  LDG.E R21, desc[UR8][R8.64+0xc] ;  /* 0x00000c0808157981 */ /* 0x000f68000c1e1900 */
[----:B------:R-:W5:Y:S01]  /*06d0*/  LDG.E R6, desc[UR8][R6.64] ;  /* 0x0000000806067981 */ /* 0x000f62000c1e1900 */
[----:B------:R-:W-:Y:S01]  /*06e0*/  IADD3 R5, PT, PT, R5, 0x4, RZ ;  /* 0x0000000405057810 */ /* 0x000fe20007ffe0ff */
[----:B---3--:R-:W-:-:S04]  /*06f0*/  IMAD R11, R11, R16, R10 ;  /* 0x000000100b0b7224 */ /* 0x008fc800078e020a */
[----:B--2---:R-:W-:-:S04]  /*0700*/  IMAD R2, R2, R14, R11 ;  /* 0x0000000e02027224 */ /* 0x004fc800078e020b */
[----:B----4-:R-:W-:-:S04]  /*0710*/  IMAD R2, R19, R12, R2 ;  /* 0x0000000c13027224 */ /* 0x010fc800078e0202 */
[----:B-----5:R-:W-:-:S07]  /*0720*/  IMAD R10, R21, R6, R2 ;  /* 0x00000006150a7224 */ /* 0x020fce00078e0202 */
.L_x_3:
[----:B------:R-:W-:Y:S05]  /*0730*/  @!P1 BRA `(.L_x_2) ;  /* 0x00000000006c9947 */ /* 0x000fea0003800000 */
[----:B------:R-:W1:Y:S01]  /*0740*/  LDC.64 R16, c[0x0][0x388] ;  /* 0x0000e200ff107b82 */ /* 0x000e620000000a00 */
[----:B------:R-:W-:Y:S02]  /*0750*/  ISETP.NE.AND P0, PT, R18, 0x1, PT ;  /* 0x000000011200780c */ /* 0x000fe40003f05270 */
[----:B------:R-:W-:-:S04]  /*0760*/  LOP3.LUT R2, R0, 0x1, RZ, 0xc0, !PT ;  /* 0x0000000100027812 */ /* 0x000fc800078ec0ff */
[----:B------:R-:W-:Y:S01]  /*0770*/  ISETP.NE.U32.AND P1, PT, R2, 0x1, PT ;  /* 0x000000010200780c */ /* 0x000fe20003f25070 */
[----:B------:R-:W2:Y:S06]  /*0780*/  LDC.64 R6, c[0x0][0x380] ;  /* 0x0000e000ff067b82 */ /* 0x000eac0000000a00 */
[C---:B------:R-:W-:Y:S01]  /*0790*/  @P0 IMAD R15, R5.reuse, R0, R3 ;  /* 0x00000000050f0224 */ /* 0x040fe200078e0203 */
[----:B------:R-:W-:Y:S01]  /*07a0*/  @P0 IADD3 R11, PT, PT, R4, R5, RZ ;  /* 0x00000005040b0210 */ /* 0x000fe20007ffe0ff */
[----:B------:R-:W3:Y:S01]  /*07b0*/  LDC.64 R12, c[0x0][0x380] ;  /* 0x0000e000ff0c7b82 */ /* 0x000ee20000000a00 */
[----:B------:R-:W-:-:S02]  /*07c0*/  @P0 IADD3 R5, PT, PT, R5, 0x2, RZ ;  /* 0x0000000205050810 */ /* 0x000fc40007ffe0ff */
[----:B------:R-:W-:-:S05]  /*07d0*/  @P0 IADD3 R19, PT, PT, R15, R0, RZ ;  /* 0x000000000f130210 */ /* 0x000fca0007ffe0ff */
[----:B------:R-:W4:Y:S01]  /*07e0*/  LDC.64 R8, c[0x0][0x388] ;  /* 0x0000e200ff087b82 */ /* 0x000f220000000a00 */
[----:B-1----:R-:W-:-:S04]  /*07f0*/  @P0 IMAD.WIDE.U32 R14, R15, 0x4, R16 ;  /* 0x000000040f0e0825 */ /* 0x002fc800078e0010 */
[----:B------:R-:W-:Y:S02]  /*0800*/  @P0 IMAD.WIDE.U32 R16, R19, 0x4, R16 ;  /* 0x0000000413100825 */ /* 0x000fe400078e0010 */
[----:B0-----:R-:W5:Y:S02]  /*0810*/  @P0 LDG.E R14, desc[UR8][R14.64] ;  /* 0x000000080e0e0981 */ /* 0x001f64000c1e1900 */
[----:B--2---:R-:W-:Y:S01]  /*0820*/  @P0 IMAD.WIDE R6, R11, 0x4, R6 ;  /* 0x000000040b060825 */ /* 0x004fe200078e0206 */
[----:B------:R-:W-:Y:S01]  /*0830*/  @!P1 IADD3 R11, PT, PT, R4, R5, RZ ;  /* 0x00000005040b9210 */ /* 0x000fe20007ffe0ff */
[----:B------:R-:W2:Y:S02]  /*0840*/  @P0 LDG.E R16, desc[UR8][R16.64] ;  /* 0x0000000810100981 */ /* 0x000ea4000c1e1900 */
[----:B------:R-:W-:Y:S02]  /*0850*/  @!P1 IMAD R5, R5, R0, R3 ;  /* 0x0000000005059224 */ /* 0x000fe400078e0203 */
[----:B------:R-:W5:Y:S01]  /*0860*/  @P0 LDG.E R19, desc[UR8][R6.64] ;  /* 0x0000000806130981 */ /* 0x000f62000c1e1900 */
[----:B---3--:R-:W-:-:S03]  /*0870*/  @!P1 IMAD.WIDE R12, R11, 0x4, R12 ;  /* 0x000000040b0c9825 */ /* 0x008fc600078e020c */
[----:B------:R-:W2:Y:S04]  /*0880*/  @P0 LDG.E R0, desc[UR8][R6.64+0x4] ;  /* 0x0000040806000981 */ /* 0x000ea8000c1e1900 */
[----:B------:R-:W3:Y:S01]  /*0890*/  @!P1 LDG.E R13, desc[UR8][R12.64] ;  /* 0x000000080c0d9981 */ /* 0x000ee2000c1e1900 */
[----:B----4-:R-:W-:-:S06]  /*08a0*/  @!P1 IMAD.WIDE.U32 R8, R5, 0x4, R8 ;  /* 0x0000000405089825 */ /* 0x010fcc00078e0008 */
[----:B------:R-:W3:Y:S01]  /*08b0*/  @!P1 LDG.E R8, desc[UR8][R8.64] ;  /* 0x0000000808089981 */ /* 0x000ee2000c1e1900 */
[----:B-----5:R-:W-:-:S04]  /*08c0*/  @P0 IMAD R19, R19, R14, R10 ;  /* 0x0000000e13130224 */ /* 0x020fc800078e020a */
[----:B--2---:R-:W-:-:S04]  /*08d0*/  @P0 IMAD R10, R0, R16, R19 ;  /* 0x00000010000a0224 */ /* 0x004fc800078e0213 */
[----:B---3--:R-:W-:-:S07]  /*08e0*/  @!P1 IMAD R10, R13, R8, R10 ;  /* 0x000000080d0a9224 */ /* 0x008fce00078e020a */
.L_x_2:
[----:B------:R-:W1:Y:S01]  /*08f0*/  LDC.64 R6, c[0x0][0x390] ;  /* 0x0000e400ff067b82 */ /* 0x000e620000000a00 */
[----:B------:R-:W-:-:S05]  /*0900*/  IADD3 R3, PT, PT, R3, R4, RZ ;  /* 0x0000000403037210 */ /* 0x000fca0007ffe0ff */
[----:B-1----:R-:W-:-:S05]  /*0910*/  IMAD.WIDE R2, R3, 0x4, R6 ;  /* 0x0000000403027825 */ /* 0x002fca00078e0206 */
[----:B0-----:R-:W-:Y:S01]  /*0920*/  STG.E desc[UR8][R2.64], R10 ;  /* 0x0000000a02007986 */ /* 0x001fe2000c101908 */
[----:B------:R-:W-:Y:S05]  /*0930*/  EXIT ;  /* 0x000000000000794d */ /* 0x000fea0003800000 */
.L_x_4:
[----:B------:R-:W-:-:S00]  /*0940*/  BRA `(.L_x_4) ;  /* 0xfffffffc00fc7947 */ /* 0x000fc0000383ffff */
[----:B------:R-:W-:-:S00]  /*0950*/  NOP ;  /* 0x0000000000007918 */ /* 0x000fc00000000000 */
        /* <DEDUP_REMOVED lines=10> */
.L_x_5:


//--------------------- .nv.shared.reserved.0     --------------------------
	.section	.nv.shared.reserved.0,"aw",@nobits
	.weak		__nv_reservedSMEM_offset_0_alias
	.size		__nv_reservedSMEM_offset_0_alias, 0, 64
	.other		__nv_reservedSMEM_offset_0_alias,@"STO_CUDA_RESERVED_SHARED STV_DEFAULT"
__nv_reservedSMEM_offset_0_alias:
	.zero		0
	.zero		64


//--------------------- .nv.constant0._Z15multiply_matrixPiS_S_i --------------------------
	.section	.nv.constant0._Z15multiply_matrixPiS_S_i,"a",@progbits
	.sectionflags	@""
	.align	4
.nv.constant0._Z15multiply_matrixPiS_S_i:
	.zero		924


//--------------------- SYMBOLS --------------------------

	.type		.nv.reservedSmem.offset0,@object
	.size		.nv.reservedSmem.offset0,0x4
